//
// Generated by NVIDIA NVVM Compiler
//
// Compiler Build ID: CL-36424714
// Cuda compilation tools, release 13.0, V13.0.88
// Based on NVVM 20.0.0
//

.version 9.0
.target sm_100
.address_size 64

	// .globl	_Z12check_kernelPA100_KbPb

.visible .entry _Z12check_kernelPA100_KbPb(
	.param .u64 .ptr .align 1 _Z12check_kernelPA100_KbPb_param_0,
	.param .u64 .ptr .align 1 _Z12check_kernelPA100_KbPb_param_1
)
{
	.reg .pred 	%p<29>;
	.reg .b16 	%rs<15>;
	.reg .b32 	%r<39>;
	.reg .b64 	%rd<27>;

	ld.param.u64 	%rd9, [_Z12check_kernelPA100_KbPb_param_0];
	ld.param.u64 	%rd8, [_Z12check_kernelPA100_KbPb_param_1];
	cvta.to.global.u64 	%rd1, %rd9;
	mov.u32 	%r18, %ctaid.x;
	mov.u32 	%r19, %ntid.x;
	mov.u32 	%r20, %tid.x;
	mad.lo.s32 	%r1, %r18, %r19, %r20;
	setp.gt.s32 	%p1, %r1, 9999;
	@%p1 bra 	$L__BB0_26;
	cvta.to.global.u64 	%rd10, %rd8;
	cvt.s64.s32 	%rd11, %r1;
	add.s64 	%rd2, %rd10, %rd11;
	mov.b16 	%rs1, 1;
	st.global.u8 	[%rd2], %rs1;
	mul.hi.s32 	%r21, %r1, 1374389535;
	shr.u32 	%r22, %r21, 31;
	shr.s32 	%r23, %r21, 5;
	add.s32 	%r2, %r23, %r22;
	mul.lo.s32 	%r24, %r2, 100;
	sub.s32 	%r3, %r1, %r24;
	mul.wide.s32 	%rd12, %r2, 100;
	add.s64 	%rd13, %rd1, %rd12;
	cvt.s64.s32 	%rd14, %r3;
	add.s64 	%rd15, %rd13, %rd14;
	ld.global.u8 	%rs2, [%rd15];
	setp.eq.s16 	%p2, %rs2, 0;
	@%p2 bra 	$L__BB0_26;
	sub.s32 	%r4, 4, %r3;
	add.s64 	%rd3, %rd1, 1;
	neg.s32 	%r5, %r3;
	mov.b32 	%r35, 0;
$L__BB0_3:
	shl.b32 	%r27, %r35, 1;
	sub.s32 	%r7, %r27, %r2;
	mul.wide.u32 	%rd16, %r7, 100;
	add.s64 	%rd4, %rd1, %rd16;
	mul.wide.u32 	%rd17, %r35, 100;
	add.s64 	%rd26, %rd3, %rd17;
	mov.b32 	%r38, 0;
	mov.u32 	%r36, %r5;
	mov.u32 	%r37, %r4;
$L__BB0_4:
	setp.eq.s32 	%p3, %r35, %r2;
	setp.eq.s32 	%p4, %r36, 0;
	and.pred  	%p5, %p3, %p4;
	@%p5 bra 	$L__BB0_9;
	ld.global.u8 	%rs3, [%rd26+-1];
	setp.eq.s16 	%p6, %rs3, 0;
	@%p6 bra 	$L__BB0_9;
	add.s32 	%r11, %r37, -4;
	max.u32 	%r28, %r7, %r11;
	setp.gt.u32 	%p7, %r28, 99;
	@%p7 bra 	$L__BB0_9;
	cvt.u64.u32 	%rd18, %r11;
	add.s64 	%rd19, %rd4, %rd18;
	ld.global.u8 	%rs4, [%rd19];
	setp.eq.s16 	%p8, %rs4, 0;
	@%p8 bra 	$L__BB0_9;
	mov.b16 	%rs5, 0;
	st.global.u8 	[%rd2], %rs5;
$L__BB0_9:
	setp.eq.s32 	%p9, %r35, %r2;
	add.s32 	%r29, %r38, 1;
	setp.eq.s32 	%p10, %r29, %r3;
	and.pred  	%p11, %p9, %p10;
	@%p11 bra 	$L__BB0_14;
	ld.global.u8 	%rs6, [%rd26];
	setp.eq.s16 	%p12, %rs6, 0;
	@%p12 bra 	$L__BB0_14;
	add.s32 	%r12, %r37, -2;
	max.u32 	%r30, %r7, %r12;
	setp.gt.u32 	%p13, %r30, 99;
	@%p13 bra 	$L__BB0_14;
	cvt.u64.u32 	%rd20, %r12;
	add.s64 	%rd21, %rd4, %rd20;
	ld.global.u8 	%rs7, [%rd21];
	setp.eq.s16 	%p14, %rs7, 0;
	@%p14 bra 	$L__BB0_14;
	mov.b16 	%rs8, 0;
	st.global.u8 	[%rd2], %rs8;
$L__BB0_14:
	setp.eq.s32 	%p15, %r35, %r2;
	add.s32 	%r31, %r38, 2;
	setp.eq.s32 	%p16, %r31, %r3;
	and.pred  	%p17, %p15, %p16;
	@%p17 bra 	$L__BB0_19;
	ld.global.u8 	%rs9, [%rd26+1];
	setp.eq.s16 	%p18, %rs9, 0;
	@%p18 bra 	$L__BB0_19;
	max.u32 	%r32, %r7, %r37;
	setp.gt.u32 	%p19, %r32, 99;
	@%p19 bra 	$L__BB0_19;
	cvt.u64.u32 	%rd22, %r37;
	add.s64 	%rd23, %rd4, %rd22;
	ld.global.u8 	%rs10, [%rd23];
	setp.eq.s16 	%p20, %rs10, 0;
	@%p20 bra 	$L__BB0_19;
	mov.b16 	%rs11, 0;
	st.global.u8 	[%rd2], %rs11;
$L__BB0_19:
	setp.eq.s32 	%p21, %r35, %r2;
	add.s32 	%r33, %r38, 3;
	setp.eq.s32 	%p22, %r33, %r3;
	and.pred  	%p23, %p21, %p22;
	@%p23 bra 	$L__BB0_24;
	ld.global.u8 	%rs12, [%rd26+2];
	setp.eq.s16 	%p24, %rs12, 0;
	@%p24 bra 	$L__BB0_24;
	add.s32 	%r13, %r37, 2;
	max.u32 	%r34, %r7, %r13;
	setp.gt.u32 	%p25, %r34, 99;
	@%p25 bra 	$L__BB0_24;
	cvt.u64.u32 	%rd24, %r13;
	add.s64 	%rd25, %rd4, %rd24;
	ld.global.u8 	%rs13, [%rd25];
	setp.eq.s16 	%p26, %rs13, 0;
	@%p26 bra 	$L__BB0_24;
	mov.b16 	%rs14, 0;
	st.global.u8 	[%rd2], %rs14;
$L__BB0_24:
	add.s32 	%r38, %r38, 4;
	add.s32 	%r37, %r37, 8;
	add.s64 	%rd26, %rd26, 4;
	add.s32 	%r36, %r36, 4;
	setp.ne.s32 	%p27, %r38, 100;
	@%p27 bra 	$L__BB0_4;
	add.s32 	%r35, %r35, 1;
	setp.ne.s32 	%p28, %r35, 100;
	@%p28 bra 	$L__BB0_3;
$L__BB0_26:
	ret;

}


// ===== COMPILED SASS (sm_100) =====

	.target	sm_100

	.elftype	@"ET_EXEC"


//--------------------- .note.nv.tkinfo           --------------------------
	.section	.note.nv.tkinfo,"",@"SHT_NOTE"
	.sectionflags	@"SHF_NOTE_NV_TKINFO"
	.tkinfo
        /*0018*/ 	.word	0x00000002
        /*0030*/ 	.string	""
        /*0030*/ 	.string	"ptxas"
        /*0030*/ 	.string	"Cuda compilation tools, release 13.0, V13.0.88"
        /*0030*/ 	.string	"Build cuda_13.0.r13.0/compiler.36424714_0"
        /*0030*/ 	.string	"-arch sm_100 -m 64 "



//--------------------- .note.nv.cuinfo           --------------------------
	.section	.note.nv.cuinfo,"",@"SHT_NOTE"
	.sectionflags	@"SHF_NOTE_NV_CUINFO"
        /*0018*/ 	.short	0x0002
        /*001a*/ 	.short	0x0064
        /*001c*/ 	.short	0x0082
	.zero		2


//--------------------- .nv.info                  --------------------------
	.section	.nv.info,"",@"SHT_CUDA_INFO"
	.align	4


	//----- nvinfo : EIATTR_REGCOUNT
	.align		4
        /*0000*/ 	.byte	0x04, 0x2f
        /*0002*/ 	.short	(.L_1 - .L_0)
	.align		4
.L_0:
        /*0004*/ 	.word	index@(_Z12check_kernelPA100_KbPb)
        /*0008*/ 	.word	0x00000014


	//----- nvinfo : EIATTR_FRAME_SIZE
	.align		4
.L_1:
        /*000c*/ 	.byte	0x04, 0x11
        /*000e*/ 	.short	(.L_3 - .L_2)
	.align		4
.L_2:
        /*0010*/ 	.word	index@(_Z12check_kernelPA100_KbPb)
        /*0014*/ 	.word	0x00000000


	//----- nvinfo : EIATTR_MIN_STACK_SIZE
	.align		4
.L_3:
        /*0018*/ 	.byte	0x04, 0x12
        /*001a*/ 	.short	(.L_5 - .L_4)
	.align		4
.L_4:
        /*001c*/ 	.word	index@(_Z12check_kernelPA100_KbPb)
        /*0020*/ 	.word	0x00000000
.L_5:


//--------------------- .nv.compat                --------------------------
	.section	.nv.compat,"",@"SHT_CUDA_COMPAT_INFO"
	.align	4
        /*0000*/ 	.byte	0x02, 0x09, 0x00, 0x00, 0x02, 0x02, 0x01, 0x00, 0x02, 0x05, 0x05, 0x00, 0x03, 0x07, 0x01, 0x01
        /*0010*/ 	.byte	0x02, 0x03, 0x00, 0x00, 0x02, 0x06, 0x01, 0x00, 0x04, 0x0b, 0x08, 0x00, 0x09, 0x00, 0x00, 0x00
        /*0020*/ 	.byte	0x00, 0x00, 0x00, 0x00


//--------------------- .nv.info._Z12check_kernelPA100_KbPb --------------------------
	.section	.nv.info._Z12check_kernelPA100_KbPb,"",@"SHT_CUDA_INFO"
	.sectionflags	@""
	.align	4


	//----- nvinfo : EIATTR_CUDA_API_VERSION
	.align		4
        /*0000*/ 	.byte	0x04, 0x37
        /*0002*/ 	.short	(.L_7 - .L_6)
.L_6:
        /*0004*/ 	.word	0x00000082


	//----- nvinfo : EIATTR_KPARAM_INFO
	.align		4
.L_7:
        /*0008*/ 	.byte	0x04, 0x17
        /*000a*/ 	.short	(.L_9 - .L_8)
.L_8:
        /*000c*/ 	.word	0x00000000
        /*0010*/ 	.short	0x0001
        /*0012*/ 	.short	0x0008
        /*0014*/ 	.byte	0x00, 0xf5, 0x21, 0x00


	//----- nvinfo : EIATTR_KPARAM_INFO
	.align		4
.L_9:
        /*0018*/ 	.byte	0x04, 0x17
        /*001a*/ 	.short	(.L_11 - .L_10)
.L_10:
        /*001c*/ 	.word	0x00000000
        /*0020*/ 	.short	0x0000
        /*0022*/ 	.short	0x0000
        /*0024*/ 	.byte	0x00, 0xf5, 0x21, 0x00


	//----- nvinfo : EIATTR_SPARSE_MMA_MASK
	.align		4
.L_11:
        /*0028*/ 	.byte	0x03, 0x50
        /*002a*/ 	.short	0x0000


	//----- nvinfo : EIATTR_MAXREG_COUNT
	.align		4
        /*002c*/ 	.byte	0x03, 0x1b
        /*002e*/ 	.short	0x00ff


	//----- nvinfo : EIATTR_MERCURY_ISA_VERSION
	.align		4
        /*0030*/ 	.byte	0x03, 0x5f
        /*0032*/ 	.short	0x0101


	//----- nvinfo : EIATTR_VRC_CTA_INIT_COUNT
	.align		4
        /*0034*/ 	.byte	0x02, 0x4a
	.zero		1
	.zero		1


	//----- nvinfo : EIATTR_EXIT_INSTR_OFFSETS
	.align		4
        /*0038*/ 	.byte	0x04, 0x1c
        /*003a*/ 	.short	(.L_13 - .L_12)


	//   ....[0]....
.L_12:
        /*003c*/ 	.word	0x00000060


	//   ....[1]....
        /*0040*/ 	.word	0x00000170


	//   ....[2]....
        /*0044*/ 	.word	0x000007a0


	//----- nvinfo : EIATTR_CRS_STACK_SIZE
	.align		4
.L_13:
        /*0048*/ 	.byte	0x04, 0x1e
        /*004a*/ 	.short	(.L_15 - .L_14)
.L_14:
        /*004c*/ 	.word	0x00000000


	//----- nvinfo : EIATTR_CBANK_PARAM_SIZE
	.align		4
.L_15:
        /*0050*/ 	.byte	0x03, 0x19
        /*0052*/ 	.short	0x0010


	//----- nvinfo : EIATTR_PARAM_CBANK
	.align		4
        /*0054*/ 	.byte	0x04, 0x0a
        /*0056*/ 	.short	(.L_17 - .L_16)
	.align		4
.L_16:
        /*0058*/ 	.word	index@(.nv.constant0._Z12check_kernelPA100_KbPb)
        /*005c*/ 	.short	0x0380
        /*005e*/ 	.short	0x0010


	//----- nvinfo : EIATTR_SW_WAR
	.align		4
.L_17:
        /*0060*/ 	.byte	0x04, 0x36
        /*0062*/ 	.short	(.L_19 - .L_18)
.L_18:
        /*0064*/ 	.word	0x00000008
.L_19:


//--------------------- .nv.callgraph             --------------------------
	.section	.nv.callgraph,"",@"SHT_CUDA_CALLGRAPH"
	.align	4
	.sectionentsize	8
	.align		4
        /*0000*/ 	.word	0x00000000
	.align		4
        /*0004*/ 	.word	0xffffffff
	.align		4
        /*0008*/ 	.word	0x00000000
	.align		4
        /*000c*/ 	.word	0xfffffffe
	.align		4
        /*0010*/ 	.word	0x00000000
	.align		4
        /*0014*/ 	.word	0xfffffffd
	.align		4
        /*0018*/ 	.word	0x00000000
	.align		4
        /*001c*/ 	.word	0xfffffffc


//--------------------- .text._Z12check_kernelPA100_KbPb --------------------------
	.section	.text._Z12check_kernelPA100_KbPb,"ax",@progbits
	.align	128
        .global         _Z12check_kernelPA100_KbPb
        .type           _Z12check_kernelPA100_KbPb,@function
        .size           _Z12check_kernelPA100_KbPb,(.L_x_11 - _Z12check_kernelPA100_KbPb)
        .other          _Z12check_kernelPA100_KbPb,@"STO_CUDA_ENTRY STV_DEFAULT"
_Z12check_kernelPA100_KbPb:
.text._Z12check_kernelPA100_KbPb:
[----:B------:R-:W-:Y:S01]  /*0000*/  LDC R1, c[0x0][0x37c] ;  /* 0x0000df00ff017b82 */ /* 0x000fe20000000800 */
[----:B------:R-:W0:Y:S07]  /*0010*/  S2R R0, SR_TID.X ;  /* 0x0000000000007919 */ /* 0x000e2e0000002100 */
[----:B------:R-:W0:Y:S08]  /*0020*/  S2UR UR4, SR_CTAID.X ;  /* 0x00000000000479c3 */ /* 0x000e300000002500 */
[----:B------:R-:W0:Y:S02]  /*0030*/  LDC R3, c[0x0][0x360] ;  /* 0x0000d800ff037b82 */ /* 0x000e240000000800 */
[----:B0-----:R-:W-:-:S05]  /*0040*/  IMAD R3, R3, UR4, R0 ;  /* 0x0000000403037c24 */ /* 0x001fca000f8e0200 */
[----:B------:R-:W-:-:S13]  /*0050*/  ISETP.GT.AND P0, PT, R3, 0x270f, PT ;  /* 0x0000270f0300780c */ /* 0x000fda0003f04270 */
[----:B------:R-:W-:Y:S05]  /*0060*/  @P0 EXIT ;  /* 0x000000000000094d */ /* 0x000fea0003800000 */
[----:B------:R-:W0:Y:S01]  /*0070*/  LDC.64 R6, c[0x0][0x380] ;  /* 0x0000e000ff067b82 */ /* 0x000e220000000a00 */
[----:B------:R-:W-:Y:S01]  /*0080*/  IMAD.HI R0, R3, 0x51eb851f, RZ ;  /* 0x51eb851f03007827 */ /* 0x000fe200078e02ff */
[----:B------:R-:W1:Y:S04]  /*0090*/  LDCU.64 UR4, c[0x0][0x388] ;  /* 0x00007100ff0477ac */ /* 0x000e680008000a00 */
[----:B------:R-:W-:Y:S01]  /*00a0*/  SHF.R.U32.HI R5, RZ, 0x1f, R0 ;  /* 0x0000001fff057819 */ /* 0x000fe20000011600 */
[----:B------:R-:W2:Y:S03]  /*00b0*/  LDCU.64 UR8, c[0x0][0x358] ;  /* 0x00006b00ff0877ac */ /* 0x000ea60008000a00 */
[----:B------:R-:W-:Y:S01]  /*00c0*/  LEA.HI.SX32 R0, R0, R5, 0x1b ;  /* 0x0000000500007211 */ /* 0x000fe200078fdaff */
[----:B------:R-:W-:-:S04]  /*00d0*/  IMAD.MOV.U32 R5, RZ, RZ, 0x1 ;  /* 0x00000001ff057424 */ /* 0x000fc800078e00ff */
[C---:B------:R-:W-:Y:S01]  /*00e0*/  IMAD R4, R0.reuse, -0x64, R3 ;  /* 0xffffff9c00047824 */ /* 0x040fe200078e0203 */
[----:B-1----:R-:W-:Y:S01]  /*00f0*/  IADD3 R2, P0, PT, R3, UR4, RZ ;  /* 0x0000000403027c10 */ /* 0x002fe2000ff1e0ff */
[----:B0-----:R-:W-:-:S03]  /*0100*/  IMAD.WIDE R6, R0, 0x64, R6 ;  /* 0x0000006400067825 */ /* 0x001fc600078e0206 */
[----:B------:R-:W-:Y:S02]  /*0110*/  LEA.HI.X.SX32 R3, R3, UR5, 0x1, P0 ;  /* 0x0000000503037c11 */ /* 0x000fe400080f0eff */
[----:B------:R-:W-:-:S03]  /*0120*/  IADD3 R6, P1, PT, R4, R6, RZ ;  /* 0x0000000604067210 */ /* 0x000fc60007f3e0ff */
[----:B--2---:R0:W-:Y:S01]  /*0130*/  STG.E.U8 desc[UR8][R2.64], R5 ;  /* 0x0000000502007986 */ /* 0x0041e2000c101108 */
[----:B------:R-:W-:-:S05]  /*0140*/  LEA.HI.X.SX32 R7, R4, R7, 0x1, P1 ;  /* 0x0000000704077211 */ /* 0x000fca00008f0eff */
[----:B------:R-:W2:Y:S02]  /*0150*/  LDG.E.U8 R6, desc[UR8][R6.64] ;  /* 0x0000000806067981 */ /* 0x000ea4000c1e1100 */
[----:B--2---:R-:W-:-:S13]  /*0160*/  ISETP.NE.AND P0, PT, R6, RZ, PT ;  /* 0x000000ff0600720c */ /* 0x004fda0003f05270 */
[----:B0-----:R-:W-:Y:S05]  /*0170*/  @!P0 EXIT ;  /* 0x000000000000894d */ /* 0x001fea0003800000 */
[----:B------:R-:W0:Y:S01]  /*0180*/  LDCU.64 UR6, c[0x0][0x380] ;  /* 0x00007000ff0677ac */ /* 0x000e220008000a00 */
[----:B------:R-:W-:Y:S01]  /*0190*/  IADD3 R5, PT, PT, -R4, 0x4, RZ ;  /* 0x0000000404057810 */ /* 0x000fe20007ffe1ff */
[----:B------:R-:W-:Y:S02]  /*01a0*/  IMAD.MOV R10, RZ, RZ, -R4 ;  /* 0x000000ffff0a7224 */ /* 0x000fe400078e0a04 */
[----:B------:R-:W-:Y:S01]  /*01b0*/  IMAD.MOV.U32 R11, RZ, RZ, RZ ;  /* 0x000000ffff0b7224 */ /* 0x000fe200078e00ff */
[----:B0-----:R-:W-:-:S04]  /*01c0*/  UIADD3 UR5, UP0, UPT, UR6, 0x1, URZ ;  /* 0x0000000106057890 */ /* 0x001fc8000ff1e0ff */
[----:B------:R-:W-:-:S12]  /*01d0*/  UIADD3.X UR6, UPT, UPT, URZ, UR7, URZ, UP0, !UPT ;  /* 0x00000007ff067290 */ /* 0x000fd800087fe4ff */
.L_x_9:
[----:B0-----:R-:W0:Y:S01]  /*01e0*/  LDC.64 R8, c[0x0][0x380] ;  /* 0x0000e000ff087b82 */ /* 0x001e220000000a00 */
[----:B------:R-:W-:Y:S01]  /*01f0*/  IMAD.U32 R6, RZ, RZ, UR5 ;  /* 0x00000005ff067e24 */ /* 0x000fe2000f8e00ff */
[----:B------:R-:W-:Y:S01]  /*0200*/  UMOV UR4, URZ ;  /* 0x000000ff00047c82 */ /* 0x000fe20008000000 */
[----:B------:R-:W-:Y:S02]  /*0210*/  IMAD.U32 R7, RZ, RZ, UR6 ;  /* 0x00000006ff077e24 */ /* 0x000fe4000f8e00ff */
[C---:B------:R-:W-:Y:S02]  /*0220*/  IMAD R12, R11.reuse, 0x2, -R0 ;  /* 0x000000020b0c7824 */ /* 0x040fe400078e0a00 */
[----:B------:R-:W-:-:S04]  /*0230*/  IMAD.WIDE.U32 R6, R11, 0x64, R6 ;  /* 0x000000640b067825 */ /* 0x000fc800078e0006 */
[----:B------:R-:W-:Y:S02]  /*0240*/  IMAD.MOV.U32 R14, RZ, RZ, R6 ;  /* 0x000000ffff0e7224 */ /* 0x000fe400078e0006 */
[----:B------:R-:W-:Y:S02]  /*0250*/  IMAD.MOV.U32 R17, RZ, RZ, R7 ;  /* 0x000000ffff117224 */ /* 0x000fe400078e0007 */
[----:B------:R-:W-:Y:S02]  /*0260*/  IMAD.MOV.U32 R13, RZ, RZ, R10 ;  /* 0x000000ffff0d7224 */ /* 0x000fe400078e000a */
[----:B------:R-:W-:Y:S02]  /*0270*/  IMAD.MOV.U32 R15, RZ, RZ, R5 ;  /* 0x000000ffff0f7224 */ /* 0x000fe400078e0005 */
[----:B0123--:R-:W-:-:S07]  /*0280*/  IMAD.WIDE.U32 R6, R12, 0x64, R8 ;  /* 0x000000640c067825 */ /* 0x00ffce00078e0008 */
.L_x_8:
[----:B------:R-:W-:Y:S01]  /*0290*/  ISETP.NE.AND P0, PT, R13, RZ, PT ;  /* 0x000000ff0d00720c */ /* 0x000fe20003f05270 */
[----:B------:R-:W-:Y:S01]  /*02a0*/  BSSY.RECONVERGENT B0, `(.L_x_0) ;  /* 0x0000011000007945 */ /* 0x000fe20003800200 */
[----:B------:R-:W-:Y:S01]  /*02b0*/  ISETP.EQ.AND P1, PT, R11, R0, PT ;  /* 0x000000000b00720c */ /* 0x000fe20003f22270 */
[----:B------:R-:W-:Y:S02]  /*02c0*/  IMAD.MOV.U32 R8, RZ, RZ, R14 ;  /* 0x000000ffff087224 */ /* 0x000fe400078e000e */
[----:B------:R-:W-:-:S10]  /*02d0*/  IMAD.MOV.U32 R9, RZ, RZ, R17 ;  /* 0x000000ffff097224 */ /* 0x000fd400078e0011 */
[----:B0123--:R-:W-:Y:S05]  /*02e0*/  @!P0 BRA P1, `(.L_x_1) ;  /* 0x0000000000308947 */ /* 0x00ffea0000800000 */
[----:B------:R-:W2:Y:S02]  /*02f0*/  LDG.E.U8 R14, desc[UR8][R8.64+-0x1] ;  /* 0xffffff08080e7981 */ /* 0x000ea4000c1e1100 */
[----:B--2---:R-:W-:-:S13]  /*0300*/  ISETP.NE.AND P0, PT, R14, RZ, PT ;  /* 0x000000ff0e00720c */ /* 0x004fda0003f05270 */
[----:B------:R-:W-:Y:S05]  /*0310*/  @!P0 BRA `(.L_x_1) ;  /* 0x0000000000248947 */ /* 0x000fea0003800000 */
[----:B------:R-:W-:-:S05]  /*0320*/  VIADD R17, R15, 0xfffffffc ;  /* 0xfffffffc0f117836 */ /* 0x000fca0000000000 */
[----:B------:R-:W-:-:S04]  /*0330*/  VIMNMX.U32 R14, PT, PT, R12, R17, !PT ;  /* 0x000000110c0e7248 */ /* 0x000fc80007fe0000 */
[----:B------:R-:W-:-:S13]  /*0340*/  ISETP.GT.U32.AND P0, PT, R14, 0x63, PT ;  /* 0x000000630e00780c */ /* 0x000fda0003f04070 */
[----:B------:R-:W-:Y:S05]  /*0350*/  @P0 BRA `(.L_x_1) ;  /* 0x0000000000140947 */ /* 0x000fea0003800000 */
[----:B------:R-:W-:-:S05]  /*0360*/  IADD3 R16, P0, PT, R6, R17, RZ ;  /* 0x0000001106107210 */ /* 0x000fca0007f1e0ff */
[----:B------:R-:W-:-:S05]  /*0370*/  IMAD.X R17, RZ, RZ, R7, P0 ;  /* 0x000000ffff117224 */ /* 0x000fca00000e0607 */
[----:B------:R-:W2:Y:S02]  /*0380*/  LDG.E.U8 R16, desc[UR8][R16.64] ;  /* 0x0000000810107981 */ /* 0x000ea4000c1e1100 */
[----:B--2---:R-:W-:-:S13]  /*0390*/  ISETP.NE.AND P0, PT, R16, RZ, PT ;  /* 0x000000ff1000720c */ /* 0x004fda0003f05270 */
[----:B------:R0:W-:Y:S02]  /*03a0*/  @P0 STG.E.U8 desc[UR8][R2.64], RZ ;  /* 0x000000ff02000986 */ /* 0x0001e4000c101108 */
.L_x_1:
[----:B------:R-:W-:Y:S05]  /*03b0*/  BSYNC.RECONVERGENT B0 ;  /* 0x0000000000007941 */ /* 0x000fea0003800200 */
.L_x_0:
[----:B------:R-:W-:Y:S01]  /*03c0*/  UIADD3 UR7, UPT, UPT, UR4, 0x1, URZ ;  /* 0x0000000104077890 */ /* 0x000fe2000fffe0ff */
[----:B------:R-:W-:Y:S01]  /*03d0*/  ISETP.EQ.AND P1, PT, R11, R0, PT ;  /* 0x000000000b00720c */ /* 0x000fe20003f22270 */
[----:B------:R-:W-:Y:S04]  /*03e0*/  BSSY.RECONVERGENT B0, `(.L_x_2) ;  /* 0x000000f000007945 */ /* 0x000fe80003800200 */
[----:B------:R-:W-:-:S13]  /*03f0*/  ISETP.NE.AND P0, PT, R4, UR7, PT ;  /* 0x0000000704007c0c */ /* 0x000fda000bf05270 */
[----:B------:R-:W-:Y:S05]  /*0400*/  @!P0 BRA P1, `(.L_x_3) ;  /* 0x0000000000308947 */ /* 0x000fea0000800000 */
        /* <DEDUP_REMOVED lines=12> */
.L_x_3:
[----:B------:R-:W-:Y:S05]  /*04d0*/  BSYNC.RECONVERGENT B0 ;  /* 0x0000000000007941 */ /* 0x000fea0003800200 */
.L_x_2:
[----:B------:R-:W-:Y:S01]  /*04e0*/  UIADD3 UR7, UPT, UPT, UR4, 0x2, URZ ;  /* 0x0000000204077890 */ /* 0x000fe2000fffe0ff */
[----:B------:R-:W-:Y:S01]  /*04f0*/  ISETP.EQ.AND P1, PT, R11, R0, PT ;  /* 0x000000000b00720c */ /* 0x000fe20003f22270 */
[----:B------:R-:W-:Y:S04]  /*0500*/  BSSY.RECONVERGENT B0, `(.L_x_4) ;  /* 0x000000d000007945 */ /* 0x000fe80003800200 */
[----:B------:R-:W-:-:S13]  /*0510*/  ISETP.NE.AND P0, PT, R4, UR7, PT ;  /* 0x0000000704007c0c */ /* 0x000fda000bf05270 */
[----:B------:R-:W-:Y:S05]  /*0520*/  @!P0 BRA P1, `(.L_x_5) ;  /* 0x0000000000288947 */ /* 0x000fea0000800000 */
[----:B------:R-:W2:Y:S01]  /*0530*/  LDG.E.U8 R16, desc[UR8][R8.64+0x1] ;  /* 0x0000010808107981 */ /* 0x000ea2000c1e1100 */
[----:B------:R-:W-:-:S04]  /*0540*/  VIMNMX.U32 R14, PT, PT, R12, R15, !PT ;  /* 0x0000000f0c0e7248 */ /* 0x000fc80007fe0000 */
[----:B------:R-:W-:-:S04]  /*0550*/  ISETP.GT.U32.AND P0, PT, R14, 0x63, PT ;  /* 0x000000630e00780c */ /* 0x000fc80003f04070 */
[----:B--2---:R-:W-:-:S13]  /*0560*/  ISETP.EQ.OR P0, PT, R16, RZ, P0 ;  /* 0x000000ff1000720c */ /* 0x004fda0000702670 */
[----:B------:R-:W-:Y:S05]  /*0570*/  @P0 BRA `(.L_x_5) ;  /* 0x0000000000140947 */ /* 0x000fea0003800000 */
[----:B------:R-:W-:-:S05]  /*0580*/  IADD3 R16, P0, PT, R6, R15, RZ ;  /* 0x0000000f06107210 */ /* 0x000fca0007f1e0ff */
[----:B------:R-:W-:-:S05]  /*0590*/  IMAD.X R17, RZ, RZ, R7, P0 ;  /* 0x000000ffff117224 */ /* 0x000fca00000e0607 */
[----:B------:R-:W2:Y:S02]  /*05a0*/  LDG.E.U8 R16, desc[UR8][R16.64] ;  /* 0x0000000810107981 */ /* 0x000ea4000c1e1100 */
[----:B--2---:R-:W-:-:S13]  /*05b0*/  ISETP.NE.AND P0, PT, R16, RZ, PT ;  /* 0x000000ff1000720c */ /* 0x004fda0003f05270 */
[----:B------:R2:W-:Y:S02]  /*05c0*/  @P0 STG.E.U8 desc[UR8][R2.64], RZ ;  /* 0x000000ff02000986 */ /* 0x0005e4000c101108 */
.L_x_5:
[----:B------:R-:W-:Y:S05]  /*05d0*/  BSYNC.RECONVERGENT B0 ;  /* 0x0000000000007941 */ /* 0x000fea0003800200 */
.L_x_4:
[----:B------:R-:W-:Y:S01]  /*05e0*/  UIADD3 UR7, UPT, UPT, UR4, 0x3, URZ ;  /* 0x0000000304077890 */ /* 0x000fe2000fffe0ff */
[----:B------:R-:W-:Y:S01]  /*05f0*/  ISETP.EQ.AND P1, PT, R11, R0, PT ;  /* 0x000000000b00720c */ /* 0x000fe20003f22270 */
[----:B------:R-:W-:Y:S04]  /*0600*/  BSSY.RECONVERGENT B0, `(.L_x_6) ;  /* 0x000000f000007945 */ /* 0x000fe80003800200 */
[----:B------:R-:W-:-:S13]  /*0610*/  ISETP.NE.AND P0, PT, R4, UR7, PT ;  /* 0x0000000704007c0c */ /* 0x000fda000bf05270 */
[----:B------:R-:W-:Y:S05]  /*0620*/  @!P0 BRA P1, `(.L_x_7) ;  /* 0x0000000000308947 */ /* 0x000fea0000800000 */
[----:B------:R-:W3:Y:S02]  /*0630*/  LDG.E.U8 R14, desc[UR8][R8.64+0x2] ;  /* 0x00000208080e7981 */ /* 0x000ee4000c1e1100 */
[----:B---3--:R-:W-:-:S13]  /*0640*/  ISETP.NE.AND P0, PT, R14, RZ, PT ;  /* 0x000000ff0e00720c */ /* 0x008fda0003f05270 */
[----:B------:R-:W-:Y:S05]  /*0650*/  @!P0 BRA `(.L_x_7) ;  /* 0x0000000000248947 */ /* 0x000fea0003800000 */
[----:B------:R-:W-:-:S05]  /*0660*/  VIADD R17, R15, 0x2 ;  /* 0x000000020f117836 */ /* 0x000fca0000000000 */
[----:B------:R-:W-:-:S04]  /*0670*/  VIMNMX.U32 R14, PT, PT, R12, R17, !PT ;  /* 0x000000110c0e7248 */ /* 0x000fc80007fe0000 */
[----:B------:R-:W-:-:S13]  /*0680*/  ISETP.GT.U32.AND P0, PT, R14, 0x63, PT ;  /* 0x000000630e00780c */ /* 0x000fda0003f04070 */
[----:B------:R-:W-:Y:S05]  /*0690*/  @P0 BRA `(.L_x_7) ;  /* 0x0000000000140947 */ /* 0x000fea0003800000 */
[----:B------:R-:W-:-:S05]  /*06a0*/  IADD3 R16, P0, PT, R6, R17, RZ ;  /* 0x0000001106107210 */ /* 0x000fca0007f1e0ff */
[----:B------:R-:W-:-:S05]  /*06b0*/  IMAD.X R17, RZ, RZ, R7, P0 ;  /* 0x000000ffff117224 */ /* 0x000fca00000e0607 */
[----:B------:R-:W3:Y:S02]  /*06c0*/  LDG.E.U8 R16, desc[UR8][R16.64] ;  /* 0x0000000810107981 */ /* 0x000ee4000c1e1100 */
[----:B---3--:R-:W-:-:S13]  /*06d0*/  ISETP.NE.AND P0, PT, R16, RZ, PT ;  /* 0x000000ff1000720c */ /* 0x008fda0003f05270 */
[----:B------:R3:W-:Y:S02]  /*06e0*/  @P0 STG.E.U8 desc[UR8][R2.64], RZ ;  /* 0x000000ff02000986 */ /* 0x0007e4000c101108 */
.L_x_7:
[----:B------:R-:W-:Y:S05]  /*06f0*/  BSYNC.RECONVERGENT B0 ;  /* 0x0000000000007941 */ /* 0x000fea0003800200 */
.L_x_6:
[----:B------:R-:W-:Y:S01]  /*0700*/  UIADD3 UR4, UPT, UPT, UR4, 0x4, URZ ;  /* 0x0000000404047890 */ /* 0x000fe2000fffe0ff */
[----:B------:R-:W-:Y:S01]  /*0710*/  IADD3 R14, P0, PT, R8, 0x4, RZ ;  /* 0x00000004080e7810 */ /* 0x000fe20007f1e0ff */
[----:B------:R-:W-:Y:S02]  /*0720*/  VIADD R15, R15, 0x8 ;  /* 0x000000080f0f7836 */ /* 0x000fe40000000000 */
[----:B------:R-:W-:Y:S01]  /*0730*/  UISETP.NE.AND UP0, UPT, UR4, 0x64, UPT ;  /* 0x000000640400788c */ /* 0x000fe2000bf05270 */
[----:B------:R-:W-:Y:S02]  /*0740*/  VIADD R13, R13, 0x4 ;  /* 0x000000040d0d7836 */ /* 0x000fe40000000000 */
[----:B------:R-:W-:-:S06]  /*0750*/  IMAD.X R17, RZ, RZ, R9, P0 ;  /* 0x000000ffff117224 */ /* 0x000fcc00000e0609 */
[----:B------:R-:W-:Y:S05]  /*0760*/  BRA.U UP0, `(.L_x_8) ;  /* 0xfffffff900c87547 */ /* 0x000fea000b83ffff */
[----:B------:R-:W-:-:S05]  /*0770*/  VIADD R11, R11, 0x1 ;  /* 0x000000010b0b7836 */ /* 0x000fca0000000000 */
[----:B------:R-:W-:-:S13]  /*0780*/  ISETP.NE.AND P0, PT, R11, 0x64, PT ;  /* 0x000000640b00780c */ /* 0x000fda0003f05270 */
[----:B------:R-:W-:Y:S05]  /*0790*/  @P0 BRA `(.L_x_9) ;  /* 0xfffffff800900947 */ /* 0x000fea000383ffff */
[----:B------:R-:W-:Y:S05]  /*07a0*/  EXIT ;  /* 0x000000000000794d */ /* 0x000fea0003800000 */
.L_x_10:
[----:B------:R-:W-:-:S00]  /*07b0*/  BRA `(.L_x_10) ;  /* 0xfffffffc00fc7947 */ /* 0x000fc0000383ffff */
[----:B------:R-:W-:-:S00]  /*07c0*/  NOP ;  /* 0x0000000000007918 */ /* 0x000fc00000000000 */
        /* <DEDUP_REMOVED lines=11> */
.L_x_11:


//--------------------- .nv.shared.reserved.0     --------------------------
	.section	.nv.shared.reserved.0,"aw",@nobits
	.weak		__nv_reservedSMEM_offset_0_alias
	.size		__nv_reservedSMEM_offset_0_alias, 0, 64
	.other		__nv_reservedSMEM_offset_0_alias,@"STO_CUDA_RESERVED_SHARED STV_DEFAULT"
__nv_reservedSMEM_offset_0_alias:
	.zero		0
	.zero		64


//--------------------- .nv.constant0._Z12check_kernelPA100_KbPb --------------------------
	.section	.nv.constant0._Z12check_kernelPA100_KbPb,"a",@progbits
	.sectionflags	@""
	.align	4
.nv.constant0._Z12check_kernelPA100_KbPb:
	.zero		912


//--------------------- SYMBOLS --------------------------

	.type		.nv.reservedSmem.offset0,@object
	.size		.nv.reservedSmem.offset0,0x4
